	.headerflags	@"EF_CUDA_TEXMODE_UNIFIED EF_CUDA_64BIT_ADDRESS EF_CUDA_ACCELERATORS EF_CUDA_SM90 EF_CUDA_VIRTUAL_SM(EF_CUDA_SM90)"
	.elftype	@"ET_EXEC"


//--------------------- .nv.info                  --------------------------
	.section	.nv.info,"",@"SHT_CUDA_INFO"
	.align	4


	//----- nvinfo : EIATTR_REGCOUNT
	.align		4
        /*0000*/ 	.byte	0x04, 0x2f
        /*0002*/ 	.short	(.L_3 - .L_2)
	.align		4
.L_2:
        /*0004*/ 	.word	index@(triton_poi_fused__native_batch_norm_legit_no_training_add_convolution_relu_8)
        /*0008*/ 	.word	0x00000016


	//----- nvinfo : EIATTR_MIN_STACK_SIZE
	.align		4
.L_3:
        /*000c*/ 	.byte	0x04, 0x12
        /*000e*/ 	.short	(.L_5 - .L_4)
	.align		4
.L_4:
        /*0010*/ 	.word	index@(triton_poi_fused__native_batch_norm_legit_no_training_add_convolution_relu_8)
        /*0014*/ 	.word	0x00000000


	//----- nvinfo : EIATTR_FRAME_SIZE
	.align		4
.L_5:
        /*0018*/ 	.byte	0x04, 0x11
        /*001a*/ 	.short	(.L_7 - .L_6)
	.align		4
.L_6:
        /*001c*/ 	.word	index@(triton_poi_fused__native_batch_norm_legit_no_training_add_convolution_relu_8)
        /*0020*/ 	.word	0x00000000


	//----- nvinfo : EIATTR_MIN_STACK_SIZE
	.align		4
.L_7:
        /*0024*/ 	.byte	0x04, 0x12
        /*0026*/ 	.short	(.L_9 - .L_8)
	.align		4
.L_8:
        /*0028*/ 	.word	index@(triton_poi_fused__native_batch_norm_legit_no_training_add_convolution_relu_8)
        /*002c*/ 	.word	0x00000000
.L_9:


//--------------------- .nv.info.triton_poi_fused__native_batch_norm_legit_no_training_add_convolution_relu_8 --------------------------
	.section	.nv.info.triton_poi_fused__native_batch_norm_legit_no_training_add_convolution_relu_8,"",@"SHT_CUDA_INFO"
	.sectionflags	@""
	.align	4


	//----- nvinfo : EIATTR_CUDA_API_VERSION
	.align		4
        /*0000*/ 	.byte	0x04, 0x37
        /*0002*/ 	.short	(.L_11 - .L_10)
.L_10:
        /*0004*/ 	.word	0x0000007c


	//----- nvinfo : EIATTR_KPARAM_INFO
	.align		4
.L_11:
        /*0008*/ 	.byte	0x04, 0x17
        /*000a*/ 	.short	(.L_13 - .L_12)
.L_12:
        /*000c*/ 	.word	0x00000000
        /*0010*/ 	.short	0x0008
        /*0012*/ 	.short	0x0040
        /*0014*/ 	.byte	0x00, 0xf0, 0x11, 0x00


	//----- nvinfo : EIATTR_KPARAM_INFO
	.align		4
.L_13:
        /*0018*/ 	.byte	0x04, 0x17
        /*001a*/ 	.short	(.L_15 - .L_14)
.L_14:
        /*001c*/ 	.word	0x00000000
        /*0020*/ 	.short	0x0007
        /*0022*/ 	.short	0x0038
        /*0024*/ 	.byte	0x00, 0xf4, 0x21, 0x00


	//----- nvinfo : EIATTR_KPARAM_INFO
	.align		4
.L_15:
        /*0028*/ 	.byte	0x04, 0x17
        /*002a*/ 	.short	(.L_17 - .L_16)
.L_16:
        /*002c*/ 	.word	0x00000000
        /*0030*/ 	.short	0x0006
        /*0032*/ 	.short	0x0030
        /*0034*/ 	.byte	0x00, 0xf4, 0x21, 0x00


	//----- nvinfo : EIATTR_KPARAM_INFO
	.align		4
.L_17:
        /*0038*/ 	.byte	0x04, 0x17
        /*003a*/ 	.short	(.L_19 - .L_18)
.L_18:
        /*003c*/ 	.word	0x00000000
        /*0040*/ 	.short	0x0005
        /*0042*/ 	.short	0x0028
        /*0044*/ 	.byte	0x00, 0xf4, 0x21, 0x00


	//----- nvinfo : EIATTR_KPARAM_INFO
	.align		4
.L_19:
        /*0048*/ 	.byte	0x04, 0x17
        /*004a*/ 	.short	(.L_21 - .L_20)
.L_20:
        /*004c*/ 	.word	0x00000000
        /*0050*/ 	.short	0x0004
        /*0052*/ 	.short	0x0020
        /*0054*/ 	.byte	0x00, 0xf4, 0x21, 0x00


	//----- nvinfo : EIATTR_KPARAM_INFO
	.align		4
.L_21:
        /*0058*/ 	.byte	0x04, 0x17
        /*005a*/ 	.short	(.L_23 - .L_22)
.L_22:
        /*005c*/ 	.word	0x00000000
        /*0060*/ 	.short	0x0003
        /*0062*/ 	.short	0x0018
        /*0064*/ 	.byte	0x00, 0xf4, 0x21, 0x00


	//----- nvinfo : EIATTR_KPARAM_INFO
	.align		4
.L_23:
        /*0068*/ 	.byte	0x04, 0x17
        /*006a*/ 	.short	(.L_25 - .L_24)
.L_24:
        /*006c*/ 	.word	0x00000000
        /*0070*/ 	.short	0x0002
        /*0072*/ 	.short	0x0010
        /*0074*/ 	.byte	0x00, 0xf4, 0x21, 0x00


	//----- nvinfo : EIATTR_KPARAM_INFO
	.align		4
.L_25:
        /*0078*/ 	.byte	0x04, 0x17
        /*007a*/ 	.short	(.L_27 - .L_26)
.L_26:
        /*007c*/ 	.word	0x00000000
        /*0080*/ 	.short	0x0001
        /*0082*/ 	.short	0x0008
        /*0084*/ 	.byte	0x00, 0xf4, 0x21, 0x00


	//----- nvinfo : EIATTR_KPARAM_INFO
	.align		4
.L_27:
        /*0088*/ 	.byte	0x04, 0x17
        /*008a*/ 	.short	(.L_29 - .L_28)
.L_28:
        /*008c*/ 	.word	0x00000000
        /*0090*/ 	.short	0x0000
        /*0092*/ 	.short	0x0000
        /*0094*/ 	.byte	0x00, 0xf4, 0x21, 0x00


	//----- nvinfo : EIATTR_SPARSE_MMA_MASK
	.align		4
.L_29:
        /*0098*/ 	.byte	0x03, 0x50
        /*009a*/ 	.short	0x0000


	//----- nvinfo : EIATTR_MAXREG_COUNT
	.align		4
        /*009c*/ 	.byte	0x03, 0x1b
        /*009e*/ 	.short	0x00ff


	//----- nvinfo : EIATTR_EXIT_INSTR_OFFSETS
	.align		4
        /*00a0*/ 	.byte	0x04, 0x1c
        /*00a2*/ 	.short	(.L_31 - .L_30)


	//   ....[0]....
.L_30:
        /*00a4*/ 	.word	0x000003f0


	//----- nvinfo : EIATTR_REQNTID
	.align		4
.L_31:
        /*00a8*/ 	.byte	0x04, 0x10
        /*00aa*/ 	.short	(.L_33 - .L_32)
.L_32:
        /*00ac*/ 	.word	0x00000080
        /*00b0*/ 	.word	0x00000001
        /*00b4*/ 	.word	0x00000001


	//----- nvinfo : EIATTR_CBANK_PARAM_SIZE
	.align		4
.L_33:
        /*00b8*/ 	.byte	0x03, 0x19
        /*00ba*/ 	.short	0x0044


	//----- nvinfo : EIATTR_PARAM_CBANK
	.align		4
        /*00bc*/ 	.byte	0x04, 0x0a
        /*00be*/ 	.short	(.L_35 - .L_34)
	.align		4
.L_34:
        /*00c0*/ 	.word	index@(.nv.constant0.triton_poi_fused__native_batch_norm_legit_no_training_add_convolution_relu_8)
        /*00c4*/ 	.short	0x0210
        /*00c6*/ 	.short	0x0044


	//----- nvinfo : EIATTR_SW_WAR
	.align		4
.L_35:
        /*00c8*/ 	.byte	0x04, 0x36
        /*00ca*/ 	.short	(.L_37 - .L_36)
.L_36:
        /*00cc*/ 	.word	0x00000008
.L_37:


//--------------------- .nv.callgraph             --------------------------
	.section	.nv.callgraph,"",@"SHT_CUDA_CALLGRAPH"
	.align	4
	.sectionentsize	8
	.align		4
        /*0000*/ 	.word	0x00000000
	.align		4
        /*0004*/ 	.word	0xffffffff
	.align		4
        /*0008*/ 	.word	0x00000000
	.align		4
        /*000c*/ 	.word	0xfffffffe
	.align		4
        /*0010*/ 	.word	0x00000000
	.align		4
        /*0014*/ 	.word	0xfffffffd
	.align		4
        /*0018*/ 	.word	0x00000000
	.align		4
        /*001c*/ 	.word	0xfffffffc


//--------------------- .nv.constant4             --------------------------
	.section	.nv.constant4,"a",@progbits
	.align	8
	.align		8
.nv.constant4:
        /*0000*/ 	.dword	_$_str
	.align		8
        /*0008*/ 	.dword	_$_str_$_2


//--------------------- .text.triton_poi_fused__native_batch_norm_legit_no_training_add_convolution_relu_8 --------------------------
	.section	.text.triton_poi_fused__native_batch_norm_legit_no_training_add_convolution_relu_8,"ax",@progbits
	.align	128
        .global         triton_poi_fused__native_batch_norm_legit_no_training_add_convolution_relu_8
        .type           triton_poi_fused__native_batch_norm_legit_no_training_add_convolution_relu_8,@function
        .size           triton_poi_fused__native_batch_norm_legit_no_training_add_convolution_relu_8,(.L_x_1 - triton_poi_fused__native_batch_norm_legit_no_training_add_convolution_relu_8)
        .other          triton_poi_fused__native_batch_norm_legit_no_training_add_convolution_relu_8,@"STO_CUDA_ENTRY STV_DEFAULT"
triton_poi_fused__native_batch_norm_legit_no_training_add_convolution_relu_8:
.text.triton_poi_fused__native_batch_norm_legit_no_training_add_convolution_relu_8:
[----:B------:R-:W-:Y:S01]  /*0000*/  LDC R1, c[0x0][0x28] ;  /* 0x00000a00ff017b82 */ /* 0x000fe20000000800 */
[----:B------:R-:W1:Y:S07]  /*0010*/  S2R R0, SR_TID.X ;  /* 0x0000000000007919 */ /* 0x000e6e0000002100 */
[----:B------:R-:W2:Y:S01]  /*0020*/  LDC.64 R16, c[0x0][0x230] ;  /* 0x00008c00ff107b82 */ /* 0x000ea20000000a00 */
[----:B------:R-:W-:Y:S01]  /*0030*/  ULDC.64 UR4, c[0x0][0x208] ;  /* 0x0000820000047ab9 */ /* 0x000fe20000000a00 */
[----:B------:R-:W3:Y:S06]  /*0040*/  S2R R5, SR_CTAID.X ;  /* 0x0000000000057919 */ /* 0x000eec0000002500 */
[----:B------:R-:W4:Y:S08]  /*0050*/  LDC.64 R8, c[0x0][0x210] ;  /* 0x00008400ff087b82 */ /* 0x000f300000000a00 */
[----:B------:R-:W5:Y:S08]  /*0060*/  LDC.64 R14, c[0x0][0x218] ;  /* 0x00008600ff0e7b82 */ /* 0x000f700000000a00 */
[----:B------:R-:W5:Y:S01]  /*0070*/  LDC.64 R12, c[0x0][0x220] ;  /* 0x00008800ff0c7b82 */ /* 0x000f620000000a00 */
[----:B-1----:R-:W-:-:S07]  /*0080*/  SHF.L.U32 R0, R0, 0x1, RZ ;  /* 0x0000000100007819 */ /* 0x002fce00000006ff */
[----:B------:R-:W1:Y:S01]  /*0090*/  LDC.64 R18, c[0x0][0x228] ;  /* 0x00008a00ff127b82 */ /* 0x000e620000000a00 */
[----:B---3--:R-:W-:Y:S02]  /*00a0*/  SHF.R.S32.HI R3, RZ, 0x17, R5 ;  /* 0x00000017ff037819 */ /* 0x008fe40000011405 */
[----:B------:R-:W-:Y:S02]  /*00b0*/  LOP3.LUT R0, R0, 0xfe, RZ, 0xc0, !PT ;  /* 0x000000fe00007812 */ /* 0x000fe400078ec0ff */
[----:B------:R-:W-:Y:S02]  /*00c0*/  SGXT R3, R3, 0x1 ;  /* 0x000000010303781a */ /* 0x000fe40000000200 */
[----:B------:R-:W-:Y:S02]  /*00d0*/  LEA R0, R5, R0, 0x8 ;  /* 0x0000000005007211 */ /* 0x000fe400078e40ff */
[----:B------:R-:W3:Y:S02]  /*00e0*/  LDC.64 R4, c[0x0][0x238] ;  /* 0x00008e00ff047b82 */ /* 0x000ee40000000a00 */
[----:B------:R-:W-:-:S04]  /*00f0*/  LEA.HI R3, R3, R0, RZ, 0xa ;  /* 0x0000000003037211 */ /* 0x000fc800078f50ff */
[----:B------:R-:W-:-:S04]  /*0100*/  SHF.R.S32.HI R3, RZ, 0xa, R3 ;  /* 0x0000000aff037819 */ /* 0x000fc80000011403 */
[----:B------:R-:W-:-:S04]  /*0110*/  LEA.HI R2, R3, R3, RZ, 0x2 ;  /* 0x0000000303027211 */ /* 0x000fc800078f10ff */
[----:B------:R-:W-:-:S04]  /*0120*/  LOP3.LUT R2, R2, 0xfffffffc, RZ, 0xc0, !PT ;  /* 0xfffffffc02027812 */ /* 0x000fc800078ec0ff */
[----:B------:R-:W-:Y:S02]  /*0130*/  IADD3 R7, R3, -R2, RZ ;  /* 0x8000000203077210 */ /* 0x000fe40007ffe0ff */
[----:B------:R-:W3:Y:S03]  /*0140*/  LDC.64 R2, c[0x0][0x240] ;  /* 0x00009000ff027b82 */ /* 0x000ee60000000a00 */
[----:B--2---:R-:W-:-:S05]  /*0150*/  IMAD.WIDE R16, R7, 0x4, R16 ;  /* 0x0000000407107825 */ /* 0x004fca00078e0210 */
[----:B------:R1:W2:Y:S01]  /*0160*/  LDG.E.EL R6, desc[UR4][R16.64] ;  /* 0x0000000410067981 */ /* 0x0002a2000c2e1900 */
[----:B----4-:R-:W-:-:S04]  /*0170*/  IMAD.WIDE R8, R0, 0x4, R8 ;  /* 0x0000000400087825 */ /* 0x010fc800078e0208 */
[C---:B-----5:R-:W-:Y:S02]  /*0180*/  IMAD.WIDE R14, R7.reuse, 0x4, R14 ;  /* 0x00000004070e7825 */ /* 0x060fe400078e020e */
[----:B------:R-:W4:Y:S02]  /*0190*/  LDG.E.64 R8, desc[UR4][R8.64] ;  /* 0x0000000408087981 */ /* 0x000f24000c1e1b00 */
[----:B0-----:R-:W-:Y:S02]  /*01a0*/  IMAD.WIDE R12, R0, 0x4, R12 ;  /* 0x00000004000c7825 */ /* 0x001fe400078e020c */
[----:B------:R0:W4:Y:S02]  /*01b0*/  LDG.E.EL R10, desc[UR4][R14.64] ;  /* 0x000000040e0a7981 */ /* 0x000124000c2e1900 */
[C---:B-1----:R-:W-:Y:S02]  /*01c0*/  IMAD.WIDE R16, R7.reuse, 0x4, R18 ;  /* 0x0000000407107825 */ /* 0x042fe400078e0212 */
[----:B------:R-:W5:Y:S02]  /*01d0*/  LDG.E.64 R12, desc[UR4][R12.64] ;  /* 0x000000040c0c7981 */ /* 0x000f64000c1e1b00 */
[----:B---3--:R-:W-:-:S02]  /*01e0*/  IMAD.WIDE R4, R7, 0x4, R4 ;  /* 0x0000000407047825 */ /* 0x008fc400078e0204 */
[----:B------:R-:W3:Y:S02]  /*01f0*/  LDG.E.EL R11, desc[UR4][R16.64] ;  /* 0x00000004100b7981 */ /* 0x000ee4000c2e1900 */
[----:B------:R-:W-:Y:S02]  /*0200*/  IMAD.WIDE R18, R7, 0x4, R2 ;  /* 0x0000000407127825 */ /* 0x000fe400078e0202 */
[----:B------:R4:W3:Y:S01]  /*0210*/  LDG.E.EL R4, desc[UR4][R4.64] ;  /* 0x0000000404047981 */ /* 0x0008e2000c2e1900 */
[----:B0-----:R-:W-:Y:S01]  /*0220*/  HFMA2.MMA R14, -RZ, RZ, 1.625, 0 ;  /* 0x3e800000ff0e7435 */ /* 0x001fe200000001ff */
[----:B------:R-:W0:Y:S02]  /*0230*/  LDC.64 R2, c[0x0][0x248] ;  /* 0x00009200ff027b82 */ /* 0x000e240000000a00 */
[----:B------:R-:W3:Y:S01]  /*0240*/  LDG.E.EL R19, desc[UR4][R18.64] ;  /* 0x0000000412137981 */ /* 0x000ee2000c2e1900 */
[----:B0-----:R-:W-:-:S04]  /*0250*/  IMAD.WIDE R2, R0, 0x4, R2 ;  /* 0x0000000400027825 */ /* 0x001fc800078e0202 */
[----:B--2---:R-:W-:-:S04]  /*0260*/  FADD R6, R6, 9.9999997473787516356e-06 ;  /* 0x3727c5ac06067421 */ /* 0x004fc80000000000 */
[----:B------:R-:W0:Y:S02]  /*0270*/  MUFU.SQRT R7, R6 ;  /* 0x0000000600077308 */ /* 0x000e240000002000 */
[C---:B0-----:R-:W-:Y:S02]  /*0280*/  FSETP.GT.AND P0, PT, R7.reuse, 8.50705917302346158658e+37, PT ;  /* 0x7e8000000700780b */ /* 0x041fe40003f04000 */
[----:B------:R-:W-:-:S11]  /*0290*/  FSETP.GEU.AND P1, PT, R7, 1.175494350822287508e-38, PT ;  /* 0x008000000700780b */ /* 0x000fd60003f2e000 */
[----:B------:R-:W-:-:S04]  /*02a0*/  @P0 FMUL R7, R7, 0.25 ;  /* 0x3e80000007070820 */ /* 0x000fc80000400000 */
[----:B------:R-:W-:-:S06]  /*02b0*/  @!P1 FMUL R7, R7, 16777216 ;  /* 0x4b80000007079820 */ /* 0x000fcc0000400000 */
[----:B------:R-:W0:Y:S01]  /*02c0*/  MUFU.RCP R7, R7 ;  /* 0x0000000700077308 */ /* 0x000e220000001000 */
[----:B------:R-:W-:Y:S01]  /*02d0*/  FSEL R14, R14, 1, P0 ;  /* 0x3f8000000e0e7808 */ /* 0x000fe20000000000 */
[--C-:B----4-:R-:W-:Y:S01]  /*02e0*/  FADD R5, R8, R10.reuse ;  /* 0x0000000a08057221 */ /* 0x110fe20000000000 */
[----:B------:R-:W-:-:S03]  /*02f0*/  FADD R10, R9, R10 ;  /* 0x0000000a090a7221 */ /* 0x000fc60000000000 */
[----:B------:R-:W-:Y:S01]  /*0300*/  @!P1 FMUL R14, R14, 16777216 ;  /* 0x4b8000000e0e9820 */ /* 0x000fe20000400000 */
[----:B-----5:R-:W-:Y:S01]  /*0310*/  FADD R12, R12, R5 ;  /* 0x000000050c0c7221 */ /* 0x020fe20000000000 */
[----:B------:R-:W-:-:S03]  /*0320*/  FADD R10, R13, R10 ;  /* 0x0000000a0d0a7221 */ /* 0x000fc60000000000 */
[C---:B---3--:R-:W-:Y:S01]  /*0330*/  FADD R12, -R11.reuse, R12 ;  /* 0x0000000c0b0c7221 */ /* 0x048fe20000000100 */
[----:B------:R-:W-:Y:S01]  /*0340*/  FADD R10, -R11, R10 ;  /* 0x0000000a0b0a7221 */ /* 0x000fe20000000100 */
[----:B0-----:R-:W-:-:S04]  /*0350*/  FMUL R5, R7, R14 ;  /* 0x0000000e07057220 */ /* 0x001fc80000400000 */
[-C--:B------:R-:W-:Y:S01]  /*0360*/  FMUL R12, R12, R5.reuse ;  /* 0x000000050c0c7220 */ /* 0x080fe20000400000 */
[----:B------:R-:W-:-:S03]  /*0370*/  FMUL R10, R10, R5 ;  /* 0x000000050a0a7220 */ /* 0x000fc60000400000 */
[C-C-:B------:R-:W-:Y:S01]  /*0380*/  FFMA R12, R4.reuse, R12, R19.reuse ;  /* 0x0000000c040c7223 */ /* 0x140fe20000000013 */
[----:B------:R-:W-:-:S04]  /*0390*/  FFMA R10, R4, R10, R19 ;  /* 0x0000000a040a7223 */ /* 0x000fc80000000013 */
[----:B------:R-:W-:Y:S02]  /*03a0*/  FSETP.GEU.AND P0, PT, R12, RZ, PT ;  /* 0x000000ff0c00720b */ /* 0x000fe40003f0e000 */
[----:B------:R-:W-:Y:S02]  /*03b0*/  FSETP.GEU.AND P1, PT, R10, RZ, PT ;  /* 0x000000ff0a00720b */ /* 0x000fe40003f2e000 */
[----:B------:R-:W-:Y:S02]  /*03c0*/  FSEL R12, R12, RZ, P0 ;  /* 0x000000ff0c0c7208 */ /* 0x000fe40000000000 */
[----:B------:R-:W-:-:S05]  /*03d0*/  FSEL R13, R10, RZ, P1 ;  /* 0x000000ff0a0d7208 */ /* 0x000fca0000800000 */
[----:B------:R-:W-:Y:S01]  /*03e0*/  STG.E.64 desc[UR4][R2.64], R12 ;  /* 0x0000000c02007986 */ /* 0x000fe2000c101b04 */
[----:B------:R-:W-:Y:S05]  /*03f0*/  EXIT ;  /* 0x000000000000794d */ /* 0x000fea0003800000 */
.L_x_0:
[----:B------:R-:W-:-:S00]  /*0400*/  BRA `(.L_x_0) ;  /* 0xfffffffc00fc7947 */ /* 0x000fc0000383ffff */
[----:B------:R-:W-:-:S00]  /*0410*/  NOP ;  /* 0x0000000000007918 */ /* 0x000fc00000000000 */
        /* <DEDUP_REMOVED lines=14> */
.L_x_1:


//--------------------- .nv.global.init           --------------------------
	.section	.nv.global.init,"aw",@progbits
.nv.global.init:
	.type		_$_str,@object
	.size		_$_str,(_$_str_$_2 - _$_str)
_$_str:
        /*0000*/ 	.byte	0x5f, 0x5f, 0x43, 0x55, 0x44, 0x41, 0x5f, 0x46, 0x54, 0x5a, 0x00
	.type		_$_str_$_2,@object
	.size		_$_str_$_2,(.L_1 - _$_str_$_2)
_$_str_$_2:
        /*000b*/ 	.byte	0x5f, 0x5f, 0x43, 0x55, 0x44, 0x41, 0x5f, 0x50, 0x52, 0x45, 0x43, 0x5f, 0x53, 0x51, 0x52, 0x54
        /*001b*/ 	.byte	0x00
.L_1:


//--------------------- .nv.constant0.triton_poi_fused__native_batch_norm_legit_no_training_add_convolution_relu_8 --------------------------
	.section	.nv.constant0.triton_poi_fused__native_batch_norm_legit_no_training_add_convolution_relu_8,"a",@progbits
	.sectionflags	@""
	.align	4
.nv.constant0.triton_poi_fused__native_batch_norm_legit_no_training_add_convolution_relu_8:
	.zero		596
